//
// Generated by NVIDIA NVVM Compiler
//
// Compiler Build ID: CL-36424714
// Cuda compilation tools, release 13.0, V13.0.88
// Based on NVVM 20.0.0
//

.version 9.0
.target sm_100
.address_size 64

	// .globl	_Z12dgemm_kernelPKdS0_S0_Pdddiii

.visible .entry _Z12dgemm_kernelPKdS0_S0_Pdddiii(
	.param .u64 .ptr .align 1 _Z12dgemm_kernelPKdS0_S0_Pdddiii_param_0,
	.param .u64 .ptr .align 1 _Z12dgemm_kernelPKdS0_S0_Pdddiii_param_1,
	.param .u64 .ptr .align 1 _Z12dgemm_kernelPKdS0_S0_Pdddiii_param_2,
	.param .u64 .ptr .align 1 _Z12dgemm_kernelPKdS0_S0_Pdddiii_param_3,
	.param .f64 _Z12dgemm_kernelPKdS0_S0_Pdddiii_param_4,
	.param .f64 _Z12dgemm_kernelPKdS0_S0_Pdddiii_param_5,
	.param .u32 _Z12dgemm_kernelPKdS0_S0_Pdddiii_param_6,
	.param .u32 _Z12dgemm_kernelPKdS0_S0_Pdddiii_param_7,
	.param .u32 _Z12dgemm_kernelPKdS0_S0_Pdddiii_param_8
)
{
	.reg .pred 	%p<13>;
	.reg .b32 	%r<41>;
	.reg .b64 	%rd<57>;
	.reg .b64 	%fd<74>;

	ld.param.u64 	%rd8, [_Z12dgemm_kernelPKdS0_S0_Pdddiii_param_0];
	ld.param.u64 	%rd9, [_Z12dgemm_kernelPKdS0_S0_Pdddiii_param_1];
	ld.param.u64 	%rd7, [_Z12dgemm_kernelPKdS0_S0_Pdddiii_param_3];
	ld.param.f64 	%fd14, [_Z12dgemm_kernelPKdS0_S0_Pdddiii_param_5];
	ld.param.u32 	%r20, [_Z12dgemm_kernelPKdS0_S0_Pdddiii_param_6];
	ld.param.u32 	%r18, [_Z12dgemm_kernelPKdS0_S0_Pdddiii_param_7];
	ld.param.u32 	%r19, [_Z12dgemm_kernelPKdS0_S0_Pdddiii_param_8];
	cvta.to.global.u64 	%rd1, %rd9;
	cvta.to.global.u64 	%rd2, %rd8;
	mov.u32 	%r21, %ctaid.y;
	mov.u32 	%r22, %ntid.y;
	mov.u32 	%r23, %tid.y;
	mad.lo.s32 	%r1, %r21, %r22, %r23;
	mov.u32 	%r24, %ctaid.x;
	mov.u32 	%r25, %ntid.x;
	mov.u32 	%r26, %tid.x;
	mad.lo.s32 	%r2, %r24, %r25, %r26;
	setp.ge.s32 	%p1, %r1, %r20;
	setp.ge.s32 	%p2, %r2, %r19;
	or.pred  	%p3, %p1, %p2;
	@%p3 bra 	$L__BB0_14;
	setp.lt.s32 	%p4, %r18, 1;
	mov.f64 	%fd73, 0d0000000000000000;
	@%p4 bra 	$L__BB0_13;
	mul.lo.s32 	%r3, %r18, %r1;
	and.b32  	%r4, %r18, 7;
	setp.lt.u32 	%p5, %r18, 8;
	mov.f64 	%fd73, 0d0000000000000000;
	mov.b32 	%r39, 0;
	@%p5 bra 	$L__BB0_5;
	and.b32  	%r39, %r18, 2147483640;
	neg.s32 	%r37, %r39;
	shl.b32 	%r7, %r19, 3;
	mul.wide.u32 	%rd10, %r3, 8;
	add.s64 	%rd11, %rd10, %rd2;
	add.s64 	%rd56, %rd11, 32;
	mov.f64 	%fd73, 0d0000000000000000;
	mul.wide.s32 	%rd14, %r19, 8;
	mov.u32 	%r36, %r2;
$L__BB0_4:
	.pragma "nounroll";
	ld.global.nc.f64 	%fd19, [%rd56+-32];
	mul.wide.s32 	%rd12, %r36, 8;
	add.s64 	%rd13, %rd1, %rd12;
	ld.global.nc.f64 	%fd20, [%rd13];
	fma.rn.f64 	%fd21, %fd19, %fd20, %fd73;
	ld.global.nc.f64 	%fd22, [%rd56+-24];
	add.s64 	%rd15, %rd13, %rd14;
	ld.global.nc.f64 	%fd23, [%rd15];
	fma.rn.f64 	%fd24, %fd22, %fd23, %fd21;
	ld.global.nc.f64 	%fd25, [%rd56+-16];
	add.s64 	%rd16, %rd15, %rd14;
	ld.global.nc.f64 	%fd26, [%rd16];
	fma.rn.f64 	%fd27, %fd25, %fd26, %fd24;
	ld.global.nc.f64 	%fd28, [%rd56+-8];
	add.s64 	%rd17, %rd16, %rd14;
	ld.global.nc.f64 	%fd29, [%rd17];
	fma.rn.f64 	%fd30, %fd28, %fd29, %fd27;
	ld.global.nc.f64 	%fd31, [%rd56];
	add.s64 	%rd18, %rd17, %rd14;
	ld.global.nc.f64 	%fd32, [%rd18];
	fma.rn.f64 	%fd33, %fd31, %fd32, %fd30;
	ld.global.nc.f64 	%fd34, [%rd56+8];
	add.s64 	%rd19, %rd18, %rd14;
	ld.global.nc.f64 	%fd35, [%rd19];
	fma.rn.f64 	%fd36, %fd34, %fd35, %fd33;
	ld.global.nc.f64 	%fd37, [%rd56+16];
	add.s64 	%rd20, %rd19, %rd14;
	ld.global.nc.f64 	%fd38, [%rd20];
	fma.rn.f64 	%fd39, %fd37, %fd38, %fd36;
	ld.global.nc.f64 	%fd40, [%rd56+24];
	add.s64 	%rd21, %rd20, %rd14;
	ld.global.nc.f64 	%fd41, [%rd21];
	fma.rn.f64 	%fd73, %fd40, %fd41, %fd39;
	add.s32 	%r37, %r37, 8;
	add.s32 	%r36, %r36, %r7;
	add.s64 	%rd56, %rd56, 64;
	setp.ne.s32 	%p6, %r37, 0;
	@%p6 bra 	$L__BB0_4;
$L__BB0_5:
	setp.eq.s32 	%p7, %r4, 0;
	@%p7 bra 	$L__BB0_13;
	and.b32  	%r13, %r18, 3;
	setp.lt.u32 	%p8, %r4, 4;
	@%p8 bra 	$L__BB0_8;
	add.s32 	%r28, %r39, %r3;
	mul.wide.u32 	%rd22, %r28, 8;
	add.s64 	%rd23, %rd2, %rd22;
	ld.global.nc.f64 	%fd43, [%rd23];
	mad.lo.s32 	%r29, %r39, %r19, %r2;
	mul.wide.s32 	%rd24, %r29, 8;
	add.s64 	%rd25, %rd1, %rd24;
	ld.global.nc.f64 	%fd44, [%rd25];
	fma.rn.f64 	%fd45, %fd43, %fd44, %fd73;
	cvt.u64.u32 	%rd26, %r3;
	cvt.u64.u32 	%rd27, %r39;
	add.s64 	%rd28, %rd27, %rd26;
	shl.b64 	%rd29, %rd28, 3;
	add.s64 	%rd30, %rd2, %rd29;
	ld.global.nc.f64 	%fd46, [%rd30+8];
	mul.wide.s32 	%rd31, %r19, 8;
	add.s64 	%rd32, %rd25, %rd31;
	ld.global.nc.f64 	%fd47, [%rd32];
	fma.rn.f64 	%fd48, %fd46, %fd47, %fd45;
	ld.global.nc.f64 	%fd49, [%rd30+16];
	add.s64 	%rd33, %rd32, %rd31;
	ld.global.nc.f64 	%fd50, [%rd33];
	fma.rn.f64 	%fd51, %fd49, %fd50, %fd48;
	ld.global.nc.f64 	%fd52, [%rd30+24];
	add.s64 	%rd34, %rd33, %rd31;
	ld.global.nc.f64 	%fd53, [%rd34];
	fma.rn.f64 	%fd73, %fd52, %fd53, %fd51;
	add.s32 	%r39, %r39, 4;
$L__BB0_8:
	setp.eq.s32 	%p9, %r13, 0;
	@%p9 bra 	$L__BB0_13;
	setp.eq.s32 	%p10, %r13, 1;
	@%p10 bra 	$L__BB0_11;
	add.s32 	%r30, %r39, %r3;
	mul.wide.u32 	%rd35, %r30, 8;
	add.s64 	%rd36, %rd2, %rd35;
	ld.global.nc.f64 	%fd55, [%rd36];
	mad.lo.s32 	%r31, %r39, %r19, %r2;
	mul.wide.s32 	%rd37, %r31, 8;
	add.s64 	%rd38, %rd1, %rd37;
	ld.global.nc.f64 	%fd56, [%rd38];
	fma.rn.f64 	%fd57, %fd55, %fd56, %fd73;
	cvt.u64.u32 	%rd39, %r3;
	cvt.u64.u32 	%rd40, %r39;
	add.s64 	%rd41, %rd40, %rd39;
	shl.b64 	%rd42, %rd41, 3;
	add.s64 	%rd43, %rd2, %rd42;
	ld.global.nc.f64 	%fd58, [%rd43+8];
	mul.wide.s32 	%rd44, %r19, 8;
	add.s64 	%rd45, %rd38, %rd44;
	ld.global.nc.f64 	%fd59, [%rd45];
	fma.rn.f64 	%fd73, %fd58, %fd59, %fd57;
	add.s32 	%r39, %r39, 2;
$L__BB0_11:
	and.b32  	%r32, %r18, 1;
	setp.eq.b32 	%p11, %r32, 1;
	not.pred 	%p12, %p11;
	@%p12 bra 	$L__BB0_13;
	add.s32 	%r33, %r39, %r3;
	mul.wide.u32 	%rd46, %r33, 8;
	add.s64 	%rd47, %rd2, %rd46;
	ld.global.nc.f64 	%fd60, [%rd47];
	mad.lo.s32 	%r34, %r39, %r19, %r2;
	mul.wide.s32 	%rd48, %r34, 8;
	add.s64 	%rd49, %rd1, %rd48;
	ld.global.nc.f64 	%fd61, [%rd49];
	fma.rn.f64 	%fd73, %fd60, %fd61, %fd73;
$L__BB0_13:
	ld.param.f64 	%fd65, [_Z12dgemm_kernelPKdS0_S0_Pdddiii_param_4];
	ld.param.u64 	%rd55, [_Z12dgemm_kernelPKdS0_S0_Pdddiii_param_2];
	mad.lo.s32 	%r35, %r19, %r1, %r2;
	cvta.to.global.u64 	%rd50, %rd55;
	mul.wide.s32 	%rd51, %r35, 8;
	add.s64 	%rd52, %rd50, %rd51;
	ld.global.nc.f64 	%fd62, [%rd52];
	mul.f64 	%fd63, %fd14, %fd62;
	fma.rn.f64 	%fd64, %fd65, %fd73, %fd63;
	cvta.to.global.u64 	%rd53, %rd7;
	add.s64 	%rd54, %rd53, %rd51;
	st.global.f64 	[%rd54], %fd64;
$L__BB0_14:
	ret;

}


// ===== COMPILED SASS (sm_100) =====

	.target	sm_100

	.elftype	@"ET_EXEC"


//--------------------- .note.nv.tkinfo           --------------------------
	.section	.note.nv.tkinfo,"",@"SHT_NOTE"
	.sectionflags	@"SHF_NOTE_NV_TKINFO"
	.tkinfo
        /*0018*/ 	.word	0x00000002
        /*0030*/ 	.string	""
        /*0030*/ 	.string	"ptxas"
        /*0030*/ 	.string	"Cuda compilation tools, release 13.0, V13.0.88"
        /*0030*/ 	.string	"Build cuda_13.0.r13.0/compiler.36424714_0"
        /*0030*/ 	.string	"-arch sm_100 -m 64 "



//--------------------- .note.nv.cuinfo           --------------------------
	.section	.note.nv.cuinfo,"",@"SHT_NOTE"
	.sectionflags	@"SHF_NOTE_NV_CUINFO"
        /*0018*/ 	.short	0x0002
        /*001a*/ 	.short	0x0064
        /*001c*/ 	.short	0x0082
	.zero		2


//--------------------- .nv.info                  --------------------------
	.section	.nv.info,"",@"SHT_CUDA_INFO"
	.align	4


	//----- nvinfo : EIATTR_REGCOUNT
	.align		4
        /*0000*/ 	.byte	0x04, 0x2f
        /*0002*/ 	.short	(.L_1 - .L_0)
	.align		4
.L_0:
        /*0004*/ 	.word	index@(_Z12dgemm_kernelPKdS0_S0_Pdddiii)
        /*0008*/ 	.word	0x00000020


	//----- nvinfo : EIATTR_FRAME_SIZE
	.align		4
.L_1:
        /*000c*/ 	.byte	0x04, 0x11
        /*000e*/ 	.short	(.L_3 - .L_2)
	.align		4
.L_2:
        /*0010*/ 	.word	index@(_Z12dgemm_kernelPKdS0_S0_Pdddiii)
        /*0014*/ 	.word	0x00000000


	//----- nvinfo : EIATTR_MIN_STACK_SIZE
	.align		4
.L_3:
        /*0018*/ 	.byte	0x04, 0x12
        /*001a*/ 	.short	(.L_5 - .L_4)
	.align		4
.L_4:
        /*001c*/ 	.word	index@(_Z12dgemm_kernelPKdS0_S0_Pdddiii)
        /*0020*/ 	.word	0x00000000
.L_5:


//--------------------- .nv.compat                --------------------------
	.section	.nv.compat,"",@"SHT_CUDA_COMPAT_INFO"
	.align	4
        /*0000*/ 	.byte	0x02, 0x09, 0x00, 0x00, 0x02, 0x02, 0x01, 0x00, 0x02, 0x05, 0x05, 0x00, 0x03, 0x07, 0x01, 0x01
        /*0010*/ 	.byte	0x02, 0x03, 0x00, 0x00, 0x02, 0x06, 0x01, 0x00, 0x04, 0x0b, 0x08, 0x00, 0x01, 0x00, 0x00, 0x00
        /*0020*/ 	.byte	0x00, 0x00, 0x00, 0x00


//--------------------- .nv.info._Z12dgemm_kernelPKdS0_S0_Pdddiii --------------------------
	.section	.nv.info._Z12dgemm_kernelPKdS0_S0_Pdddiii,"",@"SHT_CUDA_INFO"
	.sectionflags	@""
	.align	4


	//----- nvinfo : EIATTR_CUDA_API_VERSION
	.align		4
        /*0000*/ 	.byte	0x04, 0x37
        /*0002*/ 	.short	(.L_7 - .L_6)
.L_6:
        /*0004*/ 	.word	0x00000082


	//----- nvinfo : EIATTR_KPARAM_INFO
	.align		4
.L_7:
        /*0008*/ 	.byte	0x04, 0x17
        /*000a*/ 	.short	(.L_9 - .L_8)
.L_8:
        /*000c*/ 	.word	0x00000000
        /*0010*/ 	.short	0x0008
        /*0012*/ 	.short	0x0038
        /*0014*/ 	.byte	0x00, 0xf0, 0x11, 0x00


	//----- nvinfo : EIATTR_KPARAM_INFO
	.align		4
.L_9:
        /*0018*/ 	.byte	0x04, 0x17
        /*001a*/ 	.short	(.L_11 - .L_10)
.L_10:
        /*001c*/ 	.word	0x00000000
        /*0020*/ 	.short	0x0007
        /*0022*/ 	.short	0x0034
        /*0024*/ 	.byte	0x00, 0xf0, 0x11, 0x00


	//----- nvinfo : EIATTR_KPARAM_INFO
	.align		4
.L_11:
        /*0028*/ 	.byte	0x04, 0x17
        /*002a*/ 	.short	(.L_13 - .L_12)
.L_12:
        /*002c*/ 	.word	0x00000000
        /*0030*/ 	.short	0x0006
        /*0032*/ 	.short	0x0030
        /*0034*/ 	.byte	0x00, 0xf0, 0x11, 0x00


	//----- nvinfo : EIATTR_KPARAM_INFO
	.align		4
.L_13:
        /*0038*/ 	.byte	0x04, 0x17
        /*003a*/ 	.short	(.L_15 - .L_14)
.L_14:
        /*003c*/ 	.word	0x00000000
        /*0040*/ 	.short	0x0005
        /*0042*/ 	.short	0x0028
        /*0044*/ 	.byte	0x00, 0xf0, 0x21, 0x00


	//----- nvinfo : EIATTR_KPARAM_INFO
	.align		4
.L_15:
        /*0048*/ 	.byte	0x04, 0x17
        /*004a*/ 	.short	(.L_17 - .L_16)
.L_16:
        /*004c*/ 	.word	0x00000000
        /*0050*/ 	.short	0x0004
        /*0052*/ 	.short	0x0020
        /*0054*/ 	.byte	0x00, 0xf0, 0x21, 0x00


	//----- nvinfo : EIATTR_KPARAM_INFO
	.align		4
.L_17:
        /*0058*/ 	.byte	0x04, 0x17
        /*005a*/ 	.short	(.L_19 - .L_18)
.L_18:
        /*005c*/ 	.word	0x00000000
        /*0060*/ 	.short	0x0003
        /*0062*/ 	.short	0x0018
        /*0064*/ 	.byte	0x00, 0xf5, 0x21, 0x00


	//----- nvinfo : EIATTR_KPARAM_INFO
	.align		4
.L_19:
        /*0068*/ 	.byte	0x04, 0x17
        /*006a*/ 	.short	(.L_21 - .L_20)
.L_20:
        /*006c*/ 	.word	0x00000000
        /*0070*/ 	.short	0x0002
        /*0072*/ 	.short	0x0010
        /*0074*/ 	.byte	0x00, 0xf5, 0x21, 0x00


	//----- nvinfo : EIATTR_KPARAM_INFO
	.align		4
.L_21:
        /*0078*/ 	.byte	0x04, 0x17
        /*007a*/ 	.short	(.L_23 - .L_22)
.L_22:
        /*007c*/ 	.word	0x00000000
        /*0080*/ 	.short	0x0001
        /*0082*/ 	.short	0x0008
        /*0084*/ 	.byte	0x00, 0xf5, 0x21, 0x00


	//----- nvinfo : EIATTR_KPARAM_INFO
	.align		4
.L_23:
        /*0088*/ 	.byte	0x04, 0x17
        /*008a*/ 	.short	(.L_25 - .L_24)
.L_24:
        /*008c*/ 	.word	0x00000000
        /*0090*/ 	.short	0x0000
        /*0092*/ 	.short	0x0000
        /*0094*/ 	.byte	0x00, 0xf5, 0x21, 0x00


	//----- nvinfo : EIATTR_SPARSE_MMA_MASK
	.align		4
.L_25:
        /*0098*/ 	.byte	0x03, 0x50
        /*009a*/ 	.short	0x0000


	//----- nvinfo : EIATTR_MAXREG_COUNT
	.align		4
        /*009c*/ 	.byte	0x03, 0x1b
        /*009e*/ 	.short	0x00ff


	//----- nvinfo : EIATTR_MERCURY_ISA_VERSION
	.align		4
        /*00a0*/ 	.byte	0x03, 0x5f
        /*00a2*/ 	.short	0x0101


	//----- nvinfo : EIATTR_VRC_CTA_INIT_COUNT
	.align		4
        /*00a4*/ 	.byte	0x02, 0x4a
	.zero		1
	.zero		1


	//----- nvinfo : EIATTR_EXIT_INSTR_OFFSETS
	.align		4
        /*00a8*/ 	.byte	0x04, 0x1c
        /*00aa*/ 	.short	(.L_27 - .L_26)


	//   ....[0]....
.L_26:
        /*00ac*/ 	.word	0x000000d0


	//   ....[1]....
        /*00b0*/ 	.word	0x00000950


	//----- nvinfo : EIATTR_CBANK_PARAM_SIZE
	.align		4
.L_27:
        /*00b4*/ 	.byte	0x03, 0x19
        /*00b6*/ 	.short	0x003c


	//----- nvinfo : EIATTR_PARAM_CBANK
	.align		4
        /*00b8*/ 	.byte	0x04, 0x0a
        /*00ba*/ 	.short	(.L_29 - .L_28)
	.align		4
.L_28:
        /*00bc*/ 	.word	index@(.nv.constant0._Z12dgemm_kernelPKdS0_S0_Pdddiii)
        /*00c0*/ 	.short	0x0380
        /*00c2*/ 	.short	0x003c


	//----- nvinfo : EIATTR_SW_WAR
	.align		4
.L_29:
        /*00c4*/ 	.byte	0x04, 0x36
        /*00c6*/ 	.short	(.L_31 - .L_30)
.L_30:
        /*00c8*/ 	.word	0x00000008
.L_31:


//--------------------- .nv.callgraph             --------------------------
	.section	.nv.callgraph,"",@"SHT_CUDA_CALLGRAPH"
	.align	4
	.sectionentsize	8
	.align		4
        /*0000*/ 	.word	0x00000000
	.align		4
        /*0004*/ 	.word	0xffffffff
	.align		4
        /*0008*/ 	.word	0x00000000
	.align		4
        /*000c*/ 	.word	0xfffffffe
	.align		4
        /*0010*/ 	.word	0x00000000
	.align		4
        /*0014*/ 	.word	0xfffffffd
	.align		4
        /*0018*/ 	.word	0x00000000
	.align		4
        /*001c*/ 	.word	0xfffffffc


//--------------------- .text._Z12dgemm_kernelPKdS0_S0_Pdddiii --------------------------
	.section	.text._Z12dgemm_kernelPKdS0_S0_Pdddiii,"ax",@progbits
	.align	128
        .global         _Z12dgemm_kernelPKdS0_S0_Pdddiii
        .type           _Z12dgemm_kernelPKdS0_S0_Pdddiii,@function
        .size           _Z12dgemm_kernelPKdS0_S0_Pdddiii,(.L_x_5 - _Z12dgemm_kernelPKdS0_S0_Pdddiii)
        .other          _Z12dgemm_kernelPKdS0_S0_Pdddiii,@"STO_CUDA_ENTRY STV_DEFAULT"
_Z12dgemm_kernelPKdS0_S0_Pdddiii:
.text._Z12dgemm_kernelPKdS0_S0_Pdddiii:
[----:B------:R-:W-:Y:S01]  /*0000*/  LDC R1, c[0x0][0x37c] ;  /* 0x0000df00ff017b82 */ /* 0x000fe20000000800 */
[----:B------:R-:W0:Y:S07]  /*0010*/  S2R R4, SR_TID.X ;  /* 0x0000000000047919 */ /* 0x000e2e0000002100 */
[----:B------:R-:W1:Y:S01]  /*0020*/  LDC R2, c[0x0][0x364] ;  /* 0x0000d900ff027b82 */ /* 0x000e620000000800 */
[----:B------:R-:W2:Y:S01]  /*0030*/  LDCU UR6, c[0x0][0x3b0] ;  /* 0x00007600ff0677ac */ /* 0x000ea20008000800 */
[----:B------:R-:W1:Y:S06]  /*0040*/  S2R R5, SR_TID.Y ;  /* 0x0000000000057919 */ /* 0x000e6c0000002200 */
[----:B------:R-:W0:Y:S08]  /*0050*/  S2UR UR5, SR_CTAID.X ;  /* 0x00000000000579c3 */ /* 0x000e300000002500 */
[----:B------:R-:W0:Y:S08]  /*0060*/  LDC R3, c[0x0][0x360] ;  /* 0x0000d800ff037b82 */ /* 0x000e300000000800 */
[----:B------:R-:W1:Y:S08]  /*0070*/  S2UR UR4, SR_CTAID.Y ;  /* 0x00000000000479c3 */ /* 0x000e700000002600 */
[----:B------:R-:W3:Y:S01]  /*0080*/  LDC R0, c[0x0][0x3b8] ;  /* 0x0000ee00ff007b82 */ /* 0x000ee20000000800 */
[----:B0-----:R-:W-:-:S02]  /*0090*/  IMAD R3, R3, UR5, R4 ;  /* 0x0000000503037c24 */ /* 0x001fc4000f8e0204 */
[----:B-1----:R-:W-:-:S03]  /*00a0*/  IMAD R2, R2, UR4, R5 ;  /* 0x0000000402027c24 */ /* 0x002fc6000f8e0205 */
[----:B---3--:R-:W-:-:S04]  /*00b0*/  ISETP.GE.AND P0, PT, R3, R0, PT ;  /* 0x000000000300720c */ /* 0x008fc80003f06270 */
[----:B--2---:R-:W-:-:S13]  /*00c0*/  ISETP.GE.OR P0, PT, R2, UR6, P0 ;  /* 0x0000000602007c0c */ /* 0x004fda0008706670 */
[----:B------:R-:W-:Y:S05]  /*00d0*/  @P0 EXIT ;  /* 0x000000000000094d */ /* 0x000fea0003800000 */
[----:B------:R-:W0:Y:S01]  /*00e0*/  LDC R5, c[0x0][0x3b4] ;  /* 0x0000ed00ff057b82 */ /* 0x000e220000000800 */
[----:B------:R-:W1:Y:S01]  /*00f0*/  LDCU.64 UR4, c[0x0][0x358] ;  /* 0x00006b00ff0477ac */ /* 0x000e620008000a00 */
[----:B------:R-:W-:Y:S02]  /*0100*/  CS2R R18, SRZ ;  /* 0x0000000000127805 */ /* 0x000fe4000001ff00 */
[----:B0-----:R-:W-:-:S13]  /*0110*/  ISETP.GE.AND P0, PT, R5, 0x1, PT ;  /* 0x000000010500780c */ /* 0x001fda0003f06270 */
[----:B-1----:R-:W-:Y:S05]  /*0120*/  @!P0 BRA `(.L_x_0) ;  /* 0x0000000400e08947 */ /* 0x002fea0003800000 */
[C---:B------:R-:W-:Y:S01]  /*0130*/  ISETP.GE.U32.AND P1, PT, R5.reuse, 0x8, PT ;  /* 0x000000080500780c */ /* 0x040fe20003f26070 */
[----:B------:R-:W-:Y:S01]  /*0140*/  HFMA2 R7, -RZ, RZ, 0, 0 ;  /* 0x00000000ff077431 */ /* 0x000fe200000001ff */
[----:B------:R-:W-:Y:S01]  /*0150*/  LOP3.LUT R4, R5, 0x7, RZ, 0xc0, !PT ;  /* 0x0000000705047812 */ /* 0x000fe200078ec0ff */
[----:B------:R-:W-:Y:S01]  /*0160*/  IMAD R6, R2, R5, RZ ;  /* 0x0000000502067224 */ /* 0x000fe200078e02ff */
[----:B------:R-:W-:Y:S02]  /*0170*/  CS2R R18, SRZ ;  /* 0x0000000000127805 */ /* 0x000fe4000001ff00 */
[----:B------:R-:W-:-:S07]  /*0180*/  ISETP.NE.AND P0, PT, R4, RZ, PT ;  /* 0x000000ff0400720c */ /* 0x000fce0003f05270 */
[----:B------:R-:W-:Y:S06]  /*0190*/  @!P1 BRA `(.L_x_1) ;  /* 0x0000000000c49947 */ /* 0x000fec0003800000 */
[----:B------:R-:W0:Y:S01]  /*01a0*/  LDC.64 R8, c[0x0][0x380] ;  /* 0x0000e000ff087b82 */ /* 0x000e220000000a00 */
[----:B------:R-:W-:Y:S01]  /*01b0*/  LOP3.LUT R7, R5, 0x7ffffff8, RZ, 0xc0, !PT ;  /* 0x7ffffff805077812 */ /* 0x000fe200078ec0ff */
[----:B------:R-:W-:Y:S01]  /*01c0*/  IMAD.MOV.U32 R27, RZ, RZ, R3 ;  /* 0x000000ffff1b7224 */ /* 0x000fe200078e0003 */
[----:B------:R-:W-:-:S03]  /*01d0*/  CS2R R18, SRZ ;  /* 0x0000000000127805 */ /* 0x000fc6000001ff00 */
[----:B------:R-:W-:Y:S02]  /*01e0*/  IMAD.MOV R26, RZ, RZ, -R7 ;  /* 0x000000ffff1a7224 */ /* 0x000fe400078e0a07 */
[----:B0-----:R-:W-:-:S03]  /*01f0*/  IMAD.WIDE.U32 R8, R6, 0x8, R8 ;  /* 0x0000000806087825 */ /* 0x001fc600078e0008 */
[----:B------:R-:W-:-:S04]  /*0200*/  IADD3 R10, P1, PT, R8, 0x20, RZ ;  /* 0x00000020080a7810 */ /* 0x000fc80007f3e0ff */
[----:B------:R-:W-:-:S09]  /*0210*/  IADD3.X R11, PT, PT, RZ, R9, RZ, P1, !PT ;  /* 0x00000009ff0b7210 */ /* 0x000fd20000ffe4ff */
.L_x_2:
[----:B------:R-:W0:Y:S01]  /*0220*/  LDC.64 R22, c[0x0][0x388] ;  /* 0x0000e200ff167b82 */ /* 0x000e220000000a00 */
[----:B------:R-:W-:Y:S01]  /*0230*/  MOV R8, R10 ;  /* 0x0000000a00087202 */ /* 0x000fe20000000f00 */
[----:B------:R-:W-:-:S05]  /*0240*/  IMAD.MOV.U32 R9, RZ, RZ, R11 ;  /* 0x000000ffff097224 */ /* 0x000fca00078e000b */
[----:B------:R-:W2:Y:S04]  /*0250*/  LDG.E.64.CONSTANT R14, desc[UR4][R8.64+-0x20] ;  /* 0xffffe004080e7981 */ /* 0x000ea8000c1e9b00 */
[----:B------:R-:W3:Y:S01]  /*0260*/  LDG.E.64.CONSTANT R10, desc[UR4][R8.64+-0x18] ;  /* 0xffffe804080a7981 */ /* 0x000ee2000c1e9b00 */
[----:B0-----:R-:W-:-:S05]  /*0270*/  IMAD.WIDE R22, R27, 0x8, R22 ;  /* 0x000000081b167825 */ /* 0x001fca00078e0216 */
[----:B------:R-:W2:Y:S01]  /*0280*/  LDG.E.64.CONSTANT R12, desc[UR4][R22.64] ;  /* 0x00000004160c7981 */ /* 0x000ea2000c1e9b00 */
[----:B------:R-:W-:-:S05]  /*0290*/  IMAD.WIDE R28, R0, 0x8, R22 ;  /* 0x00000008001c7825 */ /* 0x000fca00078e0216 */
[----:B------:R-:W3:Y:S01]  /*02a0*/  LDG.E.64.CONSTANT R16, desc[UR4][R28.64] ;  /* 0x000000041c107981 */ /* 0x000ee2000c1e9b00 */
[C---:B------:R-:W-:Y:S01]  /*02b0*/  IMAD.WIDE R24, R0.reuse, 0x8, R28 ;  /* 0x0000000800187825 */ /* 0x040fe200078e021c */
[----:B--2---:R-:W-:Y:S02]  /*02c0*/  DFMA R18, R14, R12, R18 ;  /* 0x0000000c0e12722b */ /* 0x004fe40000000012 */
[----:B------:R-:W2:Y:S04]  /*02d0*/  LDG.E.64.CONSTANT R14, desc[UR4][R8.64+-0x10] ;  /* 0xfffff004080e7981 */ /* 0x000ea8000c1e9b00 */
[----:B------:R-:W2:Y:S01]  /*02e0*/  LDG.E.64.CONSTANT R12, desc[UR4][R24.64] ;  /* 0x00000004180c7981 */ /* 0x000ea2000c1e9b00 */
[----:B------:R-:W-:Y:S01]  /*02f0*/  IMAD.WIDE R20, R0, 0x8, R24 ;  /* 0x0000000800147825 */ /* 0x000fe200078e0218 */
[----:B---3--:R-:W-:-:S02]  /*0300*/  DFMA R16, R10, R16, R18 ;  /* 0x000000100a10722b */ /* 0x008fc40000000012 */
[----:B------:R-:W3:Y:S04]  /*0310*/  LDG.E.64.CONSTANT R10, desc[UR4][R8.64+-0x8] ;  /* 0xfffff804080a7981 */ /* 0x000ee8000c1e9b00 */
        /* <DEDUP_REMOVED lines=9> */
[----:B------:R-:W-:-:S03]  /*03b0*/  IMAD.WIDE R24, R0, 0x8, R28 ;  /* 0x0000000800187825 */ /* 0x000fc600078e021c */
[----:B------:R-:W4:Y:S01]  /*03c0*/  LDG.E.64.CONSTANT R22, desc[UR4][R8.64+0x18] ;  /* 0x0000180408167981 */ /* 0x000f22000c1e9b00 */
[----:B------:R-:W-:-:S06]  /*03d0*/  IMAD.WIDE R20, R0, 0x8, R24 ;  /* 0x0000000800147825 */ /* 0x000fcc00078e0218 */
[----:B------:R-:W4:Y:S01]  /*03e0*/  LDG.E.64.CONSTANT R20, desc[UR4][R20.64] ;  /* 0x0000000414147981 */ /* 0x000f22000c1e9b00 */
[----:B--2---:R-:W-:-:S03]  /*03f0*/  DFMA R14, R16, R14, R18 ;  /* 0x0000000e100e722b */ /* 0x004fc60000000012 */
[----:B------:R-:W2:Y:S04]  /*0400*/  LDG.E.64.CONSTANT R16, desc[UR4][R8.64+0x10] ;  /* 0x0000100408107981 */ /* 0x000ea8000c1e9b00 */
[----:B------:R-:W2:Y:S01]  /*0410*/  LDG.E.64.CONSTANT R18, desc[UR4][R24.64] ;  /* 0x0000000418127981 */ /* 0x000ea2000c1e9b00 */
[----:B------:R-:W-:Y:S01]  /*0420*/  IADD3 R26, PT, PT, R26, 0x8, RZ ;  /* 0x000000081a1a7810 */ /* 0x000fe20007ffe0ff */
[----:B---3--:R-:W-:-:S03]  /*0430*/  DFMA R10, R10, R12, R14 ;  /* 0x0000000c0a0a722b */ /* 0x008fc6000000000e */
[----:B------:R-:W-:Y:S02]  /*0440*/  ISETP.NE.AND P1, PT, R26, RZ, PT ;  /* 0x000000ff1a00720c */ /* 0x000fe40003f25270 */
[----:B------:R-:W-:-:S03]  /*0450*/  LEA R27, R0, R27, 0x3 ;  /* 0x0000001b001b7211 */ /* 0x000fc600078e18ff */
[----:B--2---:R-:W-:Y:S01]  /*0460*/  DFMA R18, R16, R18, R10 ;  /* 0x000000121012722b */ /* 0x004fe2000000000a */
[----:B------:R-:W-:-:S07]  /*0470*/  IADD3 R10, P2, PT, R8, 0x40, RZ ;  /* 0x00000040080a7810 */ /* 0x000fce0007f5e0ff */
[----:B----4-:R-:W-:Y:S01]  /*0480*/  DFMA R18, R22, R20, R18 ;  /* 0x000000141612722b */ /* 0x010fe20000000012 */
[----:B------:R-:W-:Y:S01]  /*0490*/  IMAD.X R11, RZ, RZ, R9, P2 ;  /* 0x000000ffff0b7224 */ /* 0x000fe200010e0609 */
[----:B------:R-:W-:Y:S09]  /*04a0*/  @P1 BRA `(.L_x_2) ;  /* 0xfffffffc005c1947 */ /* 0x000ff2000383ffff */
.L_x_1:
[----:B------:R-:W-:Y:S05]  /*04b0*/  @!P0 BRA `(.L_x_0) ;  /* 0x0000000000fc8947 */ /* 0x000fea0003800000 */
[----:B------:R-:W-:Y:S02]  /*04c0*/  ISETP.GE.U32.AND P1, PT, R4, 0x4, PT ;  /* 0x000000040400780c */ /* 0x000fe40003f26070 */
[----:B------:R-:W-:-:S04]  /*04d0*/  LOP3.LUT R26, R5, 0x3, RZ, 0xc0, !PT ;  /* 0x00000003051a7812 */ /* 0x000fc800078ec0ff */
[----:B------:R-:W-:-:S07]  /*04e0*/  ISETP.NE.AND P0, PT, R26, RZ, PT ;  /* 0x000000ff1a00720c */ /* 0x000fce0003f05270 */
[----:B------:R-:W-:Y:S06]  /*04f0*/  @!P1 BRA `(.L_x_3) ;  /* 0x00000000006c9947 */ /* 0x000fec0003800000 */
[----:B------:R-:W0:Y:S01]  /*0500*/  LDC.64 R24, c[0x0][0x380] ;  /* 0x0000e000ff187b82 */ /* 0x000e220000000a00 */
[----:B------:R-:W1:Y:S01]  /*0510*/  LDCU.64 UR6, c[0x0][0x380] ;  /* 0x00007000ff0677ac */ /* 0x000e620008000a00 */
[CC--:B------:R-:W-:Y:S01]  /*0520*/  IADD3 R9, PT, PT, R6.reuse, R7.reuse, RZ ;  /* 0x0000000706097210 */ /* 0x0c0fe20007ffe0ff */
[----:B------:R-:W-:Y:S01]  /*0530*/  IMAD R13, R7, R0, R3 ;  /* 0x00000000070d7224 */ /* 0x000fe200078e0203 */
[----:B------:R-:W-:-:S04]  /*0540*/  IADD3 R4, P1, PT, R6, R7, RZ ;  /* 0x0000000706047210 */ /* 0x000fc80007f3e0ff */
[----:B------:R-:W2:Y:S01]  /*0550*/  LDC.64 R10, c[0x0][0x388] ;  /* 0x0000e200ff0a7b82 */ /* 0x000ea20000000a00 */
[----:B0-----:R-:W-:-:S06]  /*0560*/  IMAD.WIDE.U32 R24, R9, 0x8, R24 ;  /* 0x0000000809187825 */ /* 0x001fcc00078e0018 */
[----:B------:R-:W3:Y:S01]  /*0570*/  LDG.E.64.CONSTANT R24, desc[UR4][R24.64] ;  /* 0x0000000418187981 */ /* 0x000ee2000c1e9b00 */
[----:B--2---:R-:W-:-:S04]  /*0580*/  IMAD.WIDE R10, R13, 0x8, R10 ;  /* 0x000000080d0a7825 */ /* 0x004fc800078e020a */
[----:B------:R-:W-:Y:S01]  /*0590*/  IMAD.X R13, RZ, RZ, RZ, P1 ;  /* 0x000000ffff0d7224 */ /* 0x000fe200008e06ff */
[----:B-1----:R-:W-:Y:S01]  /*05a0*/  LEA R28, P1, R4, UR6, 0x3 ;  /* 0x00000006041c7c11 */ /* 0x002fe2000f8218ff */
[----:B------:R-:W3:Y:S01]  /*05b0*/  LDG.E.64.CONSTANT R8, desc[UR4][R10.64] ;  /* 0x000000040a087981 */ /* 0x000ee2000c1e9b00 */
[----:B------:R-:W-:Y:S02]  /*05c0*/  IMAD.WIDE R14, R0, 0x8, R10 ;  /* 0x00000008000e7825 */ /* 0x000fe400078e020a */
[----:B------:R-:W-:-:S05]  /*05d0*/  LEA.HI.X R29, R4, UR7, R13, 0x3, P1 ;  /* 0x00000007041d7c11 */ /* 0x000fca00088f1c0d */
[----:B------:R-:W2:Y:S01]  /*05e0*/  LDG.E.64.CONSTANT R12, desc[UR4][R28.64+0x8] ;  /* 0x000008041c0c7981 */ /* 0x000ea2000c1e9b00 */
[----:B------:R-:W-:-:S03]  /*05f0*/  IMAD.WIDE R20, R0, 0x8, R14 ;  /* 0x0000000800147825 */ /* 0x000fc600078e020e */
[----:B------:R-:W2:Y:S04]  /*0600*/  LDG.E.64.CONSTANT R10, desc[UR4][R14.64] ;  /* 0x000000040e0a7981 */ /* 0x000ea8000c1e9b00 */
[----:B------:R-:W4:Y:S01]  /*0610*/  LDG.E.64.CONSTANT R16, desc[UR4][R20.64] ;  /* 0x0000000414107981 */ /* 0x000f22000c1e9b00 */
[----:B------:R-:W-:-:S03]  /*0620*/  IMAD.WIDE R22, R0, 0x8, R20 ;  /* 0x0000000800167825 */ /* 0x000fc600078e0214 */
[----:B------:R-:W4:Y:S04]  /*0630*/  LDG.E.64.CONSTANT R14, desc[UR4][R28.64+0x10] ;  /* 0x000010041c0e7981 */ /* 0x000f28000c1e9b00 */
[----:B------:R-:W5:Y:S04]  /*0640*/  LDG.E.64.CONSTANT R20, desc[UR4][R28.64+0x18] ;  /* 0x000018041c147981 */ /* 0x000f68000c1e9b00 */
[----:B------:R-:W5:Y:S01]  /*0650*/  LDG.E.64.CONSTANT R22, desc[UR4][R22.64] ;  /* 0x0000000416167981 */ /* 0x000f62000c1e9b00 */
[----:B------:R-:W-:Y:S01]  /*0660*/  IADD3 R7, PT, PT, R7, 0x4, RZ ;  /* 0x0000000407077810 */ /* 0x000fe20007ffe0ff */
[----:B---3--:R-:W-:-:S08]  /*0670*/  DFMA R8, R24, R8, R18 ;  /* 0x000000081808722b */ /* 0x008fd00000000012 */
[----:B--2---:R-:W-:-:S08]  /*0680*/  DFMA R8, R12, R10, R8 ;  /* 0x0000000a0c08722b */ /* 0x004fd00000000008 */
[----:B----4-:R-:W-:-:S08]  /*0690*/  DFMA R8, R14, R16, R8 ;  /* 0x000000100e08722b */ /* 0x010fd00000000008 */
[----:B-----5:R-:W-:-:S11]  /*06a0*/  DFMA R18, R20, R22, R8 ;  /* 0x000000161412722b */ /* 0x020fd60000000008 */
.L_x_3:
[----:B------:R-:W-:Y:S05]  /*06b0*/  @!P0 BRA `(.L_x_0) ;  /* 0x00000000007c8947 */ /* 0x000fea0003800000 */
[----:B------:R-:W-:Y:S01]  /*06c0*/  ISETP.NE.AND P1, PT, R26, 0x1, PT ;  /* 0x000000011a00780c */ /* 0x000fe20003f25270 */
[----:B------:R-:W0:Y:S01]  /*06d0*/  LDC.64 R10, c[0x0][0x380] ;  /* 0x0000e000ff0a7b82 */ /* 0x000e220000000a00 */
[----:B------:R-:W-:-:S04]  /*06e0*/  LOP3.LUT R14, R5, 0x1, RZ, 0xc0, !PT ;  /* 0x00000001050e7812 */ /* 0x000fc800078ec0ff */
[----:B------:R-:W-:-:S03]  /*06f0*/  ISETP.NE.U32.AND P0, PT, R14, 0x1, PT ;  /* 0x000000010e00780c */ /* 0x000fc60003f05070 */
[----:B------:R-:W1:Y:S04]  /*0700*/  LDC.64 R20, c[0x0][0x388] ;  /* 0x0000e200ff147b82 */ /* 0x000e680000000a00 */
[CC--:B------:R-:W-:Y:S01]  /*0710*/  @P1 IADD3 R15, PT, PT, R6.reuse, R7.reuse, RZ ;  /* 0x00000007060f1210 */ /* 0x0c0fe20007ffe0ff */
[C---:B------:R-:W-:Y:S01]  /*0720*/  @P1 IMAD R17, R7.reuse, R0, R3 ;  /* 0x0000000007111224 */ /* 0x040fe200078e0203 */
[----:B------:R-:W-:Y:S01]  /*0730*/  @P1 IADD3 R16, P2, PT, R6, R7, RZ ;  /* 0x0000000706101210 */ /* 0x000fe20007f5e0ff */
[----:B------:R-:W-:Y:S01]  /*0740*/  @P1 VIADD R7, R7, 0x2 ;  /* 0x0000000207071836 */ /* 0x000fe20000000000 */
[----:B------:R-:W2:Y:S08]  /*0750*/  @P1 LDC.64 R8, c[0x0][0x380] ;  /* 0x0000e000ff081b82 */ /* 0x000eb00000000a00 */
[----:B------:R-:W3:Y:S01]  /*0760*/  LDC.64 R12, c[0x0][0x380] ;  /* 0x0000e000ff0c7b82 */ /* 0x000ee20000000a00 */
[----:B0-----:R-:W-:-:S06]  /*0770*/  @P1 IMAD.WIDE.U32 R14, R15, 0x8, R10 ;  /* 0x000000080f0e1825 */ /* 0x001fcc00078e000a */
[----:B------:R-:W4:Y:S01]  /*0780*/  @P1 LDG.E.64.CONSTANT R14, desc[UR4][R14.64] ;  /* 0x000000040e0e1981 */ /* 0x000f22000c1e9b00 */
[----:B------:R-:W0:Y:S01]  /*0790*/  LDC.64 R4, c[0x0][0x388] ;  /* 0x0000e200ff047b82 */ /* 0x000e220000000a00 */
[----:B-1----:R-:W-:Y:S01]  /*07a0*/  @P1 IMAD.WIDE R20, R17, 0x8, R20 ;  /* 0x0000000811141825 */ /* 0x002fe200078e0214 */
[----:B------:R-:W-:-:S04]  /*07b0*/  @P1 IADD3.X R17, PT, PT, RZ, RZ, RZ, P2, !PT ;  /* 0x000000ffff111210 */ /* 0x000fc800017fe4ff */
[----:B------:R-:W4:Y:S01]  /*07c0*/  @P1 LDG.E.64.CONSTANT R10, desc[UR4][R20.64] ;  /* 0x00000004140a1981 */ /* 0x000f22000c1e9b00 */
[----:B--2---:R-:W-:Y:S01]  /*07d0*/  @P1 LEA R8, P2, R16, R8, 0x3 ;  /* 0x0000000810081211 */ /* 0x004fe200078418ff */
[----:B------:R-:W-:-:S03]  /*07e0*/  @P1 IMAD.WIDE R22, R0, 0x8, R20 ;  /* 0x0000000800161825 */ /* 0x000fc600078e0214 */
[----:B------:R-:W-:Y:S01]  /*07f0*/  @P1 LEA.HI.X R9, R16, R9, R17, 0x3, P2 ;  /* 0x0000000910091211 */ /* 0x000fe200010f1c11 */
[----:B------:R-:W-:Y:S01]  /*0800*/  @!P0 IMAD R25, R7, R0, R3 ;  /* 0x0000000007198224 */ /* 0x000fe200078e0203 */
[----:B------:R-:W-:Y:S02]  /*0810*/  @!P0 IADD3 R17, PT, PT, R6, R7, RZ ;  /* 0x0000000706118210 */ /* 0x000fe40007ffe0ff */
[----:B------:R-:W2:Y:S04]  /*0820*/  @P1 LDG.E.64.CONSTANT R6, desc[UR4][R22.64] ;  /* 0x0000000416061981 */ /* 0x000ea8000c1e9b00 */
[----:B------:R-:W2:Y:S01]  /*0830*/  @P1 LDG.E.64.CONSTANT R8, desc[UR4][R8.64+0x8] ;  /* 0x0000080408081981 */ /* 0x000ea2000c1e9b00 */
[----:B---3--:R-:W-:-:S04]  /*0840*/  @!P0 IMAD.WIDE.U32 R12, R17, 0x8, R12 ;  /* 0x00000008110c8825 */ /* 0x008fc800078e000c */
[----:B0-----:R-:W-:Y:S02]  /*0850*/  @!P0 IMAD.WIDE R4, R25, 0x8, R4 ;  /* 0x0000000819048825 */ /* 0x001fe400078e0204 */
[----:B------:R-:W3:Y:S04]  /*0860*/  @!P0 LDG.E.64.CONSTANT R12, desc[UR4][R12.64] ;  /* 0x000000040c0c8981 */ /* 0x000ee8000c1e9b00 */
[----:B------:R-:W3:Y:S01]  /*0870*/  @!P0 LDG.E.64.CONSTANT R4, desc[UR4][R4.64] ;  /* 0x0000000404048981 */ /* 0x000ee2000c1e9b00 */
[----:B----4-:R-:W-:-:S08]  /*0880*/  @P1 DFMA R10, R14, R10, R18 ;  /* 0x0000000a0e0a122b */ /* 0x010fd00000000012 */
[----:B--2---:R-:W-:-:S08]  /*0890*/  @P1 DFMA R18, R8, R6, R10 ;  /* 0x000000060812122b */ /* 0x004fd0000000000a */
[----:B---3--:R-:W-:-:S11]  /*08a0*/  @!P0 DFMA R18, R12, R4, R18 ;  /* 0x000000040c12822b */ /* 0x008fd60000000012 */
.L_x_0:
[----:B------:R-:W0:Y:S01]  /*08b0*/  LDC.64 R4, c[0x0][0x390] ;  /* 0x0000e400ff047b82 */ /* 0x000e220000000a00 */
[----:B------:R-:W-:Y:S01]  /*08c0*/  IMAD R9, R2, R0, R3 ;  /* 0x0000000002097224 */ /* 0x000fe200078e0203 */
[----:B------:R-:W1:Y:S06]  /*08d0*/  LDCU.128 UR8, c[0x0][0x3a0] ;  /* 0x00007400ff0877ac */ /* 0x000e6c0008000c00 */
[----:B------:R-:W2:Y:S01]  /*08e0*/  LDC.64 R6, c[0x0][0x398] ;  /* 0x0000e600ff067b82 */ /* 0x000ea20000000a00 */
[----:B0-----:R-:W-:-:S06]  /*08f0*/  IMAD.WIDE R2, R9, 0x8, R4 ;  /* 0x0000000809027825 */ /* 0x001fcc00078e0204 */
[----:B------:R-:W1:Y:S01]  /*0900*/  LDG.E.64.CONSTANT R2, desc[UR4][R2.64] ;  /* 0x0000000402027981 */ /* 0x000e62000c1e9b00 */
[----:B--2---:R-:W-:Y:S01]  /*0910*/  IMAD.WIDE R6, R9, 0x8, R6 ;  /* 0x0000000809067825 */ /* 0x004fe200078e0206 */
[----:B-1----:R-:W-:-:S08]  /*0920*/  DMUL R4, R2, UR10 ;  /* 0x0000000a02047c28 */ /* 0x002fd00008000000 */
[----:B------:R-:W-:-:S07]  /*0930*/  DFMA R4, R18, UR8, R4 ;  /* 0x0000000812047c2b */ /* 0x000fce0008000004 */
[----:B------:R-:W-:Y:S01]  /*0940*/  STG.E.64 desc[UR4][R6.64], R4 ;  /* 0x0000000406007986 */ /* 0x000fe2000c101b04 */
[----:B------:R-:W-:Y:S05]  /*0950*/  EXIT ;  /* 0x000000000000794d */ /* 0x000fea0003800000 */
.L_x_4:
[----:B------:R-:W-:-:S00]  /*0960*/  BRA `(.L_x_4) ;  /* 0xfffffffc00fc7947 */ /* 0x000fc0000383ffff */
[----:B------:R-:W-:-:S00]  /*0970*/  NOP ;  /* 0x0000000000007918 */ /* 0x000fc00000000000 */
        /* <DEDUP_REMOVED lines=8> */
.L_x_5:


//--------------------- .nv.shared.reserved.0     --------------------------
	.section	.nv.shared.reserved.0,"aw",@nobits
	.weak		__nv_reservedSMEM_offset_0_alias
	.size		__nv_reservedSMEM_offset_0_alias, 0, 64
	.other		__nv_reservedSMEM_offset_0_alias,@"STO_CUDA_RESERVED_SHARED STV_DEFAULT"
__nv_reservedSMEM_offset_0_alias:
	.zero		0
	.zero		64


//--------------------- .nv.constant0._Z12dgemm_kernelPKdS0_S0_Pdddiii --------------------------
	.section	.nv.constant0._Z12dgemm_kernelPKdS0_S0_Pdddiii,"a",@progbits
	.sectionflags	@""
	.align	4
.nv.constant0._Z12dgemm_kernelPKdS0_S0_Pdddiii:
	.zero		956


//--------------------- SYMBOLS --------------------------

	.type		.nv.reservedSmem.offset0,@object
	.size		.nv.reservedSmem.offset0,0x4
